//
// Generated by NVIDIA NVVM Compiler
//
// Compiler Build ID: CL-36424714
// Cuda compilation tools, release 13.0, V13.0.88
// Based on NVVM 20.0.0
//

.version 9.0
.target sm_100
.address_size 64

	// .globl	_Z14vectorSubtractPfPKfS1_i

.visible .entry _Z14vectorSubtractPfPKfS1_i(
	.param .u64 .ptr .align 1 _Z14vectorSubtractPfPKfS1_i_param_0,
	.param .u64 .ptr .align 1 _Z14vectorSubtractPfPKfS1_i_param_1,
	.param .u64 .ptr .align 1 _Z14vectorSubtractPfPKfS1_i_param_2,
	.param .u32 _Z14vectorSubtractPfPKfS1_i_param_3
)
{
	.reg .pred 	%p<2>;
	.reg .b32 	%r<6>;
	.reg .b32 	%f<4>;
	.reg .b64 	%rd<11>;

	ld.param.u64 	%rd1, [_Z14vectorSubtractPfPKfS1_i_param_0];
	ld.param.u64 	%rd2, [_Z14vectorSubtractPfPKfS1_i_param_1];
	ld.param.u64 	%rd3, [_Z14vectorSubtractPfPKfS1_i_param_2];
	ld.param.u32 	%r2, [_Z14vectorSubtractPfPKfS1_i_param_3];
	mov.u32 	%r3, %ntid.x;
	mov.u32 	%r4, %ctaid.x;
	mov.u32 	%r5, %tid.x;
	mad.lo.s32 	%r1, %r3, %r4, %r5;
	setp.ge.s32 	%p1, %r1, %r2;
	@%p1 bra 	$L__BB0_2;
	cvta.to.global.u64 	%rd4, %rd2;
	cvta.to.global.u64 	%rd5, %rd3;
	cvta.to.global.u64 	%rd6, %rd1;
	mul.wide.s32 	%rd7, %r1, 4;
	add.s64 	%rd8, %rd4, %rd7;
	ld.global.f32 	%f1, [%rd8];
	add.s64 	%rd9, %rd5, %rd7;
	ld.global.f32 	%f2, [%rd9];
	sub.f32 	%f3, %f1, %f2;
	add.s64 	%rd10, %rd6, %rd7;
	st.global.f32 	[%rd10], %f3;
$L__BB0_2:
	ret;

}


// ===== COMPILED SASS (sm_100) =====

	.target	sm_100

	.elftype	@"ET_EXEC"


//--------------------- .note.nv.tkinfo           --------------------------
	.section	.note.nv.tkinfo,"",@"SHT_NOTE"
	.sectionflags	@"SHF_NOTE_NV_TKINFO"
	.tkinfo
        /*0018*/ 	.word	0x00000002
        /*0030*/ 	.string	""
        /*0030*/ 	.string	"ptxas"
        /*0030*/ 	.string	"Cuda compilation tools, release 13.0, V13.0.88"
        /*0030*/ 	.string	"Build cuda_13.0.r13.0/compiler.36424714_0"
        /*0030*/ 	.string	"-arch sm_100 -m 64 "



//--------------------- .note.nv.cuinfo           --------------------------
	.section	.note.nv.cuinfo,"",@"SHT_NOTE"
	.sectionflags	@"SHF_NOTE_NV_CUINFO"
        /*0018*/ 	.short	0x0002
        /*001a*/ 	.short	0x0064
        /*001c*/ 	.short	0x0082
	.zero		2


//--------------------- .nv.info                  --------------------------
	.section	.nv.info,"",@"SHT_CUDA_INFO"
	.align	4


	//----- nvinfo : EIATTR_REGCOUNT
	.align		4
        /*0000*/ 	.byte	0x04, 0x2f
        /*0002*/ 	.short	(.L_1 - .L_0)
	.align		4
.L_0:
        /*0004*/ 	.word	index@(_Z14vectorSubtractPfPKfS1_i)
        /*0008*/ 	.word	0x0000000c


	//----- nvinfo : EIATTR_FRAME_SIZE
	.align		4
.L_1:
        /*000c*/ 	.byte	0x04, 0x11
        /*000e*/ 	.short	(.L_3 - .L_2)
	.align		4
.L_2:
        /*0010*/ 	.word	index@(_Z14vectorSubtractPfPKfS1_i)
        /*0014*/ 	.word	0x00000000


	//----- nvinfo : EIATTR_MIN_STACK_SIZE
	.align		4
.L_3:
        /*0018*/ 	.byte	0x04, 0x12
        /*001a*/ 	.short	(.L_5 - .L_4)
	.align		4
.L_4:
        /*001c*/ 	.word	index@(_Z14vectorSubtractPfPKfS1_i)
        /*0020*/ 	.word	0x00000000
.L_5:


//--------------------- .nv.compat                --------------------------
	.section	.nv.compat,"",@"SHT_CUDA_COMPAT_INFO"
	.align	4
        /*0000*/ 	.byte	0x02, 0x09, 0x00, 0x00, 0x02, 0x02, 0x01, 0x00, 0x02, 0x05, 0x05, 0x00, 0x03, 0x07, 0x01, 0x01
        /*0010*/ 	.byte	0x02, 0x03, 0x00, 0x00, 0x02, 0x06, 0x01, 0x00, 0x04, 0x0b, 0x08, 0x00, 0x09, 0x00, 0x00, 0x00
        /*0020*/ 	.byte	0x00, 0x00, 0x00, 0x00


//--------------------- .nv.info._Z14vectorSubtractPfPKfS1_i --------------------------
	.section	.nv.info._Z14vectorSubtractPfPKfS1_i,"",@"SHT_CUDA_INFO"
	.sectionflags	@""
	.align	4


	//----- nvinfo : EIATTR_CUDA_API_VERSION
	.align		4
        /*0000*/ 	.byte	0x04, 0x37
        /*0002*/ 	.short	(.L_7 - .L_6)
.L_6:
        /*0004*/ 	.word	0x00000082


	//----- nvinfo : EIATTR_KPARAM_INFO
	.align		4
.L_7:
        /*0008*/ 	.byte	0x04, 0x17
        /*000a*/ 	.short	(.L_9 - .L_8)
.L_8:
        /*000c*/ 	.word	0x00000000
        /*0010*/ 	.short	0x0003
        /*0012*/ 	.short	0x0018
        /*0014*/ 	.byte	0x00, 0xf0, 0x11, 0x00


	//----- nvinfo : EIATTR_KPARAM_INFO
	.align		4
.L_9:
        /*0018*/ 	.byte	0x04, 0x17
        /*001a*/ 	.short	(.L_11 - .L_10)
.L_10:
        /*001c*/ 	.word	0x00000000
        /*0020*/ 	.short	0x0002
        /*0022*/ 	.short	0x0010
        /*0024*/ 	.byte	0x00, 0xf5, 0x21, 0x00


	//----- nvinfo : EIATTR_KPARAM_INFO
	.align		4
.L_11:
        /*0028*/ 	.byte	0x04, 0x17
        /*002a*/ 	.short	(.L_13 - .L_12)
.L_12:
        /*002c*/ 	.word	0x00000000
        /*0030*/ 	.short	0x0001
        /*0032*/ 	.short	0x0008
        /*0034*/ 	.byte	0x00, 0xf5, 0x21, 0x00


	//----- nvinfo : EIATTR_KPARAM_INFO
	.align		4
.L_13:
        /*0038*/ 	.byte	0x04, 0x17
        /*003a*/ 	.short	(.L_15 - .L_14)
.L_14:
        /*003c*/ 	.word	0x00000000
        /*0040*/ 	.short	0x0000
        /*0042*/ 	.short	0x0000
        /*0044*/ 	.byte	0x00, 0xf5, 0x21, 0x00


	//----- nvinfo : EIATTR_SPARSE_MMA_MASK
	.align		4
.L_15:
        /*0048*/ 	.byte	0x03, 0x50
        /*004a*/ 	.short	0x0000


	//----- nvinfo : EIATTR_MAXREG_COUNT
	.align		4
        /*004c*/ 	.byte	0x03, 0x1b
        /*004e*/ 	.short	0x00ff


	//----- nvinfo : EIATTR_MERCURY_ISA_VERSION
	.align		4
        /*0050*/ 	.byte	0x03, 0x5f
        /*0052*/ 	.short	0x0101


	//----- nvinfo : EIATTR_VRC_CTA_INIT_COUNT
	.align		4
        /*0054*/ 	.byte	0x02, 0x4a
	.zero		1
	.zero		1


	//----- nvinfo : EIATTR_EXIT_INSTR_OFFSETS
	.align		4
        /*0058*/ 	.byte	0x04, 0x1c
        /*005a*/ 	.short	(.L_17 - .L_16)


	//   ....[0]....
.L_16:
        /*005c*/ 	.word	0x00000070


	//   ....[1]....
        /*0060*/ 	.word	0x00000130


	//----- nvinfo : EIATTR_CBANK_PARAM_SIZE
	.align		4
.L_17:
        /*0064*/ 	.byte	0x03, 0x19
        /*0066*/ 	.short	0x001c


	//----- nvinfo : EIATTR_PARAM_CBANK
	.align		4
        /*0068*/ 	.byte	0x04, 0x0a
        /*006a*/ 	.short	(.L_19 - .L_18)
	.align		4
.L_18:
        /*006c*/ 	.word	index@(.nv.constant0._Z14vectorSubtractPfPKfS1_i)
        /*0070*/ 	.short	0x0380
        /*0072*/ 	.short	0x001c


	//----- nvinfo : EIATTR_SW_WAR
	.align		4
.L_19:
        /*0074*/ 	.byte	0x04, 0x36
        /*0076*/ 	.short	(.L_21 - .L_20)
.L_20:
        /*0078*/ 	.word	0x00000008
.L_21:


//--------------------- .nv.callgraph             --------------------------
	.section	.nv.callgraph,"",@"SHT_CUDA_CALLGRAPH"
	.align	4
	.sectionentsize	8
	.align		4
        /*0000*/ 	.word	0x00000000
	.align		4
        /*0004*/ 	.word	0xffffffff
	.align		4
        /*0008*/ 	.word	0x00000000
	.align		4
        /*000c*/ 	.word	0xfffffffe
	.align		4
        /*0010*/ 	.word	0x00000000
	.align		4
        /*0014*/ 	.word	0xfffffffd
	.align		4
        /*0018*/ 	.word	0x00000000
	.align		4
        /*001c*/ 	.word	0xfffffffc


//--------------------- .text._Z14vectorSubtractPfPKfS1_i --------------------------
	.section	.text._Z14vectorSubtractPfPKfS1_i,"ax",@progbits
	.align	128
        .global         _Z14vectorSubtractPfPKfS1_i
        .type           _Z14vectorSubtractPfPKfS1_i,@function
        .size           _Z14vectorSubtractPfPKfS1_i,(.L_x_1 - _Z14vectorSubtractPfPKfS1_i)
        .other          _Z14vectorSubtractPfPKfS1_i,@"STO_CUDA_ENTRY STV_DEFAULT"
_Z14vectorSubtractPfPKfS1_i:
.text._Z14vectorSubtractPfPKfS1_i:
[----:B------:R-:W-:Y:S01]  /*0000*/  LDC R1, c[0x0][0x37c] ;  /* 0x0000df00ff017b82 */ /* 0x000fe20000000800 */
[----:B------:R-:W0:Y:S01]  /*0010*/  S2R R9, SR_CTAID.X ;  /* 0x0000000000097919 */ /* 0x000e220000002500 */
[----:B------:R-:W0:Y:S01]  /*0020*/  LDCU UR4, c[0x0][0x360] ;  /* 0x00006c00ff0477ac */ /* 0x000e220008000800 */
[----:B------:R-:W0:Y:S01]  /*0030*/  S2R R0, SR_TID.X ;  /* 0x0000000000007919 */ /* 0x000e220000002100 */
[----:B------:R-:W1:Y:S01]  /*0040*/  LDCU UR5, c[0x0][0x398] ;  /* 0x00007300ff0577ac */ /* 0x000e620008000800 */
[----:B0-----:R-:W-:-:S05]  /*0050*/  IMAD R9, R9, UR4, R0 ;  /* 0x0000000409097c24 */ /* 0x001fca000f8e0200 */
[----:B-1----:R-:W-:-:S13]  /*0060*/  ISETP.GE.AND P0, PT, R9, UR5, PT ;  /* 0x0000000509007c0c */ /* 0x002fda000bf06270 */
[----:B------:R-:W-:Y:S05]  /*0070*/  @P0 EXIT ;  /* 0x000000000000094d */ /* 0x000fea0003800000 */
[----:B------:R-:W0:Y:S01]  /*0080*/  LDC.64 R2, c[0x0][0x388] ;  /* 0x0000e200ff027b82 */ /* 0x000e220000000a00 */
[----:B------:R-:W1:Y:S07]  /*0090*/  LDCU.64 UR4, c[0x0][0x358] ;  /* 0x00006b00ff0477ac */ /* 0x000e6e0008000a00 */
[----:B------:R-:W2:Y:S08]  /*00a0*/  LDC.64 R4, c[0x0][0x390] ;  /* 0x0000e400ff047b82 */ /* 0x000eb00000000a00 */
[----:B------:R-:W3:Y:S01]  /*00b0*/  LDC.64 R6, c[0x0][0x380] ;  /* 0x0000e000ff067b82 */ /* 0x000ee20000000a00 */
[----:B0-----:R-:W-:-:S06]  /*00c0*/  IMAD.WIDE R2, R9, 0x4, R2 ;  /* 0x0000000409027825 */ /* 0x001fcc00078e0202 */
[----:B-1----:R-:W4:Y:S01]  /*00d0*/  LDG.E R2, desc[UR4][R2.64] ;  /* 0x0000000402027981 */ /* 0x002f22000c1e1900 */
[----:B--2---:R-:W-:-:S06]  /*00e0*/  IMAD.WIDE R4, R9, 0x4, R4 ;  /* 0x0000000409047825 */ /* 0x004fcc00078e0204 */
[----:B------:R-:W4:Y:S01]  /*00f0*/  LDG.E R5, desc[UR4][R4.64] ;  /* 0x0000000404057981 */ /* 0x000f22000c1e1900 */
[----:B---3--:R-:W-:-:S04]  /*0100*/  IMAD.WIDE R6, R9, 0x4, R6 ;  /* 0x0000000409067825 */ /* 0x008fc800078e0206 */
[----:B----4-:R-:W-:-:S05]  /*0110*/  FADD R9, R2, -R5 ;  /* 0x8000000502097221 */ /* 0x010fca0000000000 */
[----:B------:R-:W-:Y:S01]  /*0120*/  STG.E desc[UR4][R6.64], R9 ;  /* 0x0000000906007986 */ /* 0x000fe2000c101904 */
[----:B------:R-:W-:Y:S05]  /*0130*/  EXIT ;  /* 0x000000000000794d */ /* 0x000fea0003800000 */
.L_x_0:
[----:B------:R-:W-:-:S00]  /*0140*/  BRA `(.L_x_0) ;  /* 0xfffffffc00fc7947 */ /* 0x000fc0000383ffff */
[----:B------:R-:W-:-:S00]  /*0150*/  NOP ;  /* 0x0000000000007918 */ /* 0x000fc00000000000 */
        /* <DEDUP_REMOVED lines=10> */
.L_x_1:


//--------------------- .nv.shared.reserved.0     --------------------------
	.section	.nv.shared.reserved.0,"aw",@nobits
	.weak		__nv_reservedSMEM_offset_0_alias
	.size		__nv_reservedSMEM_offset_0_alias, 0, 64
	.other		__nv_reservedSMEM_offset_0_alias,@"STO_CUDA_RESERVED_SHARED STV_DEFAULT"
__nv_reservedSMEM_offset_0_alias:
	.zero		0
	.zero		64


//--------------------- .nv.constant0._Z14vectorSubtractPfPKfS1_i --------------------------
	.section	.nv.constant0._Z14vectorSubtractPfPKfS1_i,"a",@progbits
	.sectionflags	@""
	.align	4
.nv.constant0._Z14vectorSubtractPfPKfS1_i:
	.zero		924


//--------------------- SYMBOLS --------------------------

	.type		.nv.reservedSmem.offset0,@object
	.size		.nv.reservedSmem.offset0,0x4
